//
// Generated by NVIDIA NVVM Compiler
//
// Compiler Build ID: CL-36424714
// Cuda compilation tools, release 13.0, V13.0.88
// Based on NVVM 20.0.0
//

.version 9.0
.target sm_100
.address_size 64

	// .globl	_Z7conv3x3PfS_S_S_S_S_f

.visible .entry _Z7conv3x3PfS_S_S_S_S_f(
	.param .u64 .ptr .align 1 _Z7conv3x3PfS_S_S_S_S_f_param_0,
	.param .u64 .ptr .align 1 _Z7conv3x3PfS_S_S_S_S_f_param_1,
	.param .u64 .ptr .align 1 _Z7conv3x3PfS_S_S_S_S_f_param_2,
	.param .u64 .ptr .align 1 _Z7conv3x3PfS_S_S_S_S_f_param_3,
	.param .u64 .ptr .align 1 _Z7conv3x3PfS_S_S_S_S_f_param_4,
	.param .u64 .ptr .align 1 _Z7conv3x3PfS_S_S_S_S_f_param_5,
	.param .f32 _Z7conv3x3PfS_S_S_S_S_f_param_6
)
{
	.reg .b16 	%rs<8>;
	.reg .b32 	%r<41>;
	.reg .b32 	%f<57>;
	.reg .b64 	%rd<39>;

	ld.param.u64 	%rd1, [_Z7conv3x3PfS_S_S_S_S_f_param_0];
	ld.param.u64 	%rd2, [_Z7conv3x3PfS_S_S_S_S_f_param_1];
	ld.param.u64 	%rd3, [_Z7conv3x3PfS_S_S_S_S_f_param_2];
	ld.param.u64 	%rd4, [_Z7conv3x3PfS_S_S_S_S_f_param_3];
	ld.param.u64 	%rd5, [_Z7conv3x3PfS_S_S_S_S_f_param_4];
	ld.param.u64 	%rd6, [_Z7conv3x3PfS_S_S_S_S_f_param_5];
	ld.param.f32 	%f1, [_Z7conv3x3PfS_S_S_S_S_f_param_6];
	cvta.to.global.u64 	%rd7, %rd1;
	cvta.to.global.u64 	%rd8, %rd3;
	cvta.to.global.u64 	%rd9, %rd2;
	mov.u32 	%r1, %ctaid.x;
	mov.u32 	%r2, %ntid.x;
	mov.u32 	%r3, %tid.x;
	mad.lo.s32 	%r4, %r1, %r2, %r3;
	mul.hi.s32 	%r5, %r4, 715827883;
	shr.s32 	%r6, %r5, 12;
	shr.u32 	%r7, %r5, 31;
	add.s32 	%r8, %r6, %r7;
	mul.lo.s32 	%r9, %r8, 24576;
	sub.s32 	%r10, %r4, %r9;
	cvt.u16.u32 	%rs1, %r10;
	mul.hi.s16 	%rs2, %rs1, 10923;
	shr.u16 	%rs3, %rs2, 15;
	shr.s16 	%rs4, %rs2, 5;
	add.s16 	%rs5, %rs4, %rs3;
	shr.u32 	%r11, %r5, 5;
	add.s32 	%r12, %r11, %r7;
	mul.lo.s32 	%r13, %r12, 192;
	sub.s32 	%r14, %r4, %r13;
	mul.wide.s32 	%rd10, %r4, 4;
	add.s64 	%rd11, %rd9, %rd10;
	mov.b32 	%r15, 0;
	st.global.u32 	[%rd11], %r15;
	shl.b32 	%r16, %r14, 7;
	mul.lo.s32 	%r17, %r14, 9;
	add.s16 	%rs6, %rs5, -1;
	cvt.rn.f32.s16 	%f2, %rs6;
	max.f32 	%f3, %f2, 0f00000000;
	min.f32 	%f4, %f3, 0f433F0000;
	cvt.rzi.s32.f32 	%r18, %f4;
	add.s32 	%r19, %r8, -1;
	cvt.rn.f32.s32 	%f5, %r19;
	max.f32 	%f6, %f5, 0f00000000;
	min.f32 	%f7, %f6, 0f42FE0000;
	cvt.rzi.s32.f32 	%r20, %f7;
	add.s32 	%r21, %r16, %r20;
	mul.lo.s32 	%r22, %r21, 192;
	add.s32 	%r23, %r18, %r22;
	mul.wide.s32 	%rd12, %r17, 4;
	add.s64 	%rd13, %rd8, %rd12;
	ld.global.f32 	%f8, [%rd13];
	mul.wide.s32 	%rd14, %r23, 4;
	add.s64 	%rd15, %rd7, %rd14;
	ld.global.f32 	%f9, [%rd15];
	fma.rn.f32 	%f10, %f8, %f9, 0f00000000;
	st.global.f32 	[%rd11], %f10;
	cvt.rn.f32.s16 	%f11, %rs5;
	max.f32 	%f12, %f11, 0f00000000;
	min.f32 	%f13, %f12, 0f433F0000;
	cvt.rzi.s32.f32 	%r24, %f13;
	add.s32 	%r25, %r24, %r22;
	ld.global.f32 	%f14, [%rd13+4];
	mul.wide.s32 	%rd16, %r25, 4;
	add.s64 	%rd17, %rd7, %rd16;
	ld.global.f32 	%f15, [%rd17];
	fma.rn.f32 	%f16, %f14, %f15, %f10;
	st.global.f32 	[%rd11], %f16;
	add.s16 	%rs7, %rs5, 1;
	cvt.rn.f32.s16 	%f17, %rs7;
	max.f32 	%f18, %f17, 0f00000000;
	min.f32 	%f19, %f18, 0f433F0000;
	cvt.rzi.s32.f32 	%r26, %f19;
	add.s32 	%r27, %r26, %r22;
	ld.global.f32 	%f20, [%rd13+8];
	mul.wide.s32 	%rd18, %r27, 4;
	add.s64 	%rd19, %rd7, %rd18;
	ld.global.f32 	%f21, [%rd19];
	fma.rn.f32 	%f22, %f20, %f21, %f16;
	st.global.f32 	[%rd11], %f22;
	cvt.rn.f32.s32 	%f23, %r8;
	max.f32 	%f24, %f23, 0f00000000;
	min.f32 	%f25, %f24, 0f42FE0000;
	cvt.rzi.s32.f32 	%r28, %f25;
	add.s32 	%r29, %r16, %r28;
	mul.lo.s32 	%r30, %r29, 192;
	add.s32 	%r31, %r18, %r30;
	ld.global.f32 	%f26, [%rd13+12];
	mul.wide.s32 	%rd20, %r31, 4;
	add.s64 	%rd21, %rd7, %rd20;
	ld.global.f32 	%f27, [%rd21];
	fma.rn.f32 	%f28, %f26, %f27, %f22;
	st.global.f32 	[%rd11], %f28;
	add.s32 	%r32, %r24, %r30;
	ld.global.f32 	%f29, [%rd13+16];
	mul.wide.s32 	%rd22, %r32, 4;
	add.s64 	%rd23, %rd7, %rd22;
	ld.global.f32 	%f30, [%rd23];
	fma.rn.f32 	%f31, %f29, %f30, %f28;
	st.global.f32 	[%rd11], %f31;
	add.s32 	%r33, %r26, %r30;
	ld.global.f32 	%f32, [%rd13+20];
	mul.wide.s32 	%rd24, %r33, 4;
	add.s64 	%rd25, %rd7, %rd24;
	ld.global.f32 	%f33, [%rd25];
	fma.rn.f32 	%f34, %f32, %f33, %f31;
	st.global.f32 	[%rd11], %f34;
	add.s32 	%r34, %r8, 1;
	cvt.rn.f32.s32 	%f35, %r34;
	max.f32 	%f36, %f35, 0f00000000;
	min.f32 	%f37, %f36, 0f42FE0000;
	cvt.rzi.s32.f32 	%r35, %f37;
	add.s32 	%r36, %r16, %r35;
	mul.lo.s32 	%r37, %r36, 192;
	add.s32 	%r38, %r18, %r37;
	ld.global.f32 	%f38, [%rd13+24];
	mul.wide.s32 	%rd26, %r38, 4;
	add.s64 	%rd27, %rd7, %rd26;
	ld.global.f32 	%f39, [%rd27];
	fma.rn.f32 	%f40, %f38, %f39, %f34;
	st.global.f32 	[%rd11], %f40;
	add.s32 	%r39, %r24, %r37;
	ld.global.f32 	%f41, [%rd13+28];
	mul.wide.s32 	%rd28, %r39, 4;
	add.s64 	%rd29, %rd7, %rd28;
	ld.global.f32 	%f42, [%rd29];
	fma.rn.f32 	%f43, %f41, %f42, %f40;
	st.global.f32 	[%rd11], %f43;
	add.s32 	%r40, %r26, %r37;
	ld.global.f32 	%f44, [%rd13+32];
	mul.wide.s32 	%rd30, %r40, 4;
	add.s64 	%rd31, %rd7, %rd30;
	ld.global.f32 	%f45, [%rd31];
	fma.rn.f32 	%f46, %f44, %f45, %f43;
	st.global.f32 	[%rd11], %f46;
	cvta.to.global.u64 	%rd32, %rd5;
	cvta.to.global.u64 	%rd33, %rd6;
	cvta.to.global.u64 	%rd34, %rd4;
	mul.wide.s32 	%rd35, %r14, 4;
	add.s64 	%rd36, %rd32, %rd35;
	ld.global.f32 	%f47, [%rd36];
	sub.f32 	%f48, %f46, %f47;
	add.s64 	%rd37, %rd33, %rd35;
	ld.global.f32 	%f49, [%rd37];
	add.f32 	%f50, %f1, %f49;
	sqrt.rn.f32 	%f51, %f50;
	div.rn.f32 	%f52, %f48, %f51;
	st.global.f32 	[%rd11], %f52;
	add.s64 	%rd38, %rd34, %rd35;
	ld.global.f32 	%f53, [%rd38];
	add.f32 	%f54, %f52, %f53;
	max.f32 	%f55, %f54, 0f00000000;
	min.f32 	%f56, %f55, 0f40C00000;
	st.global.f32 	[%rd11], %f56;
	ret;

}


// ===== COMPILED SASS (sm_100) =====

	.target	sm_100

	.elftype	@"ET_EXEC"


//--------------------- .note.nv.tkinfo           --------------------------
	.section	.note.nv.tkinfo,"",@"SHT_NOTE"
	.sectionflags	@"SHF_NOTE_NV_TKINFO"
	.tkinfo
        /*0018*/ 	.word	0x00000002
        /*0030*/ 	.string	""
        /*0030*/ 	.string	"ptxas"
        /*0030*/ 	.string	"Cuda compilation tools, release 13.0, V13.0.88"
        /*0030*/ 	.string	"Build cuda_13.0.r13.0/compiler.36424714_0"
        /*0030*/ 	.string	"-arch sm_100 -m 64 "



//--------------------- .note.nv.cuinfo           --------------------------
	.section	.note.nv.cuinfo,"",@"SHT_NOTE"
	.sectionflags	@"SHF_NOTE_NV_CUINFO"
        /*0018*/ 	.short	0x0002
        /*001a*/ 	.short	0x0064
        /*001c*/ 	.short	0x0082
	.zero		2


//--------------------- .nv.info                  --------------------------
	.section	.nv.info,"",@"SHT_CUDA_INFO"
	.align	4


	//----- nvinfo : EIATTR_REGCOUNT
	.align		4
        /*0000*/ 	.byte	0x04, 0x2f
        /*0002*/ 	.short	(.L_1 - .L_0)
	.align		4
.L_0:
        /*0004*/ 	.word	index@(_Z7conv3x3PfS_S_S_S_S_f)
        /*0008*/ 	.word	0x0000001c


	//----- nvinfo : EIATTR_FRAME_SIZE
	.align		4
.L_1:
        /*000c*/ 	.byte	0x04, 0x11
        /*000e*/ 	.short	(.L_3 - .L_2)
	.align		4
.L_2:
        /*0010*/ 	.word	index@($__internal_1_$__cuda_sm3x_div_rn_noftz_f32_slowpath)
        /*0014*/ 	.word	0x00000000


	//----- nvinfo : EIATTR_FRAME_SIZE
	.align		4
.L_3:
        /*0018*/ 	.byte	0x04, 0x11
        /*001a*/ 	.short	(.L_5 - .L_4)
	.align		4
.L_4:
        /*001c*/ 	.word	index@($__internal_0_$__cuda_sm20_sqrt_rn_f32_slowpath)
        /*0020*/ 	.word	0x00000000


	//----- nvinfo : EIATTR_FRAME_SIZE
	.align		4
.L_5:
        /*0024*/ 	.byte	0x04, 0x11
        /*0026*/ 	.short	(.L_7 - .L_6)
	.align		4
.L_6:
        /*0028*/ 	.word	index@(_Z7conv3x3PfS_S_S_S_S_f)
        /*002c*/ 	.word	0x00000000


	//----- nvinfo : EIATTR_MIN_STACK_SIZE
	.align		4
.L_7:
        /*0030*/ 	.byte	0x04, 0x12
        /*0032*/ 	.short	(.L_9 - .L_8)
	.align		4
.L_8:
        /*0034*/ 	.word	index@(_Z7conv3x3PfS_S_S_S_S_f)
        /*0038*/ 	.word	0x00000000
.L_9:


//--------------------- .nv.compat                --------------------------
	.section	.nv.compat,"",@"SHT_CUDA_COMPAT_INFO"
	.align	4
        /*0000*/ 	.byte	0x02, 0x09, 0x00, 0x00, 0x02, 0x02, 0x01, 0x00, 0x02, 0x05, 0x05, 0x00, 0x03, 0x07, 0x01, 0x01
        /*0010*/ 	.byte	0x02, 0x03, 0x00, 0x00, 0x02, 0x06, 0x01, 0x00, 0x04, 0x0b, 0x08, 0x00, 0x01, 0x00, 0x00, 0x00
        /*0020*/ 	.byte	0x00, 0x00, 0x00, 0x00


//--------------------- .nv.info._Z7conv3x3PfS_S_S_S_S_f --------------------------
	.section	.nv.info._Z7conv3x3PfS_S_S_S_S_f,"",@"SHT_CUDA_INFO"
	.sectionflags	@""
	.align	4


	//----- nvinfo : EIATTR_CUDA_API_VERSION
	.align		4
        /*0000*/ 	.byte	0x04, 0x37
        /*0002*/ 	.short	(.L_11 - .L_10)
.L_10:
        /*0004*/ 	.word	0x00000082


	//----- nvinfo : EIATTR_KPARAM_INFO
	.align		4
.L_11:
        /*0008*/ 	.byte	0x04, 0x17
        /*000a*/ 	.short	(.L_13 - .L_12)
.L_12:
        /*000c*/ 	.word	0x00000000
        /*0010*/ 	.short	0x0006
        /*0012*/ 	.short	0x0030
        /*0014*/ 	.byte	0x00, 0xf0, 0x11, 0x00


	//----- nvinfo : EIATTR_KPARAM_INFO
	.align		4
.L_13:
        /*0018*/ 	.byte	0x04, 0x17
        /*001a*/ 	.short	(.L_15 - .L_14)
.L_14:
        /*001c*/ 	.word	0x00000000
        /*0020*/ 	.short	0x0005
        /*0022*/ 	.short	0x0028
        /*0024*/ 	.byte	0x00, 0xf5, 0x21, 0x00


	//----- nvinfo : EIATTR_KPARAM_INFO
	.align		4
.L_15:
        /*0028*/ 	.byte	0x04, 0x17
        /*002a*/ 	.short	(.L_17 - .L_16)
.L_16:
        /*002c*/ 	.word	0x00000000
        /*0030*/ 	.short	0x0004
        /*0032*/ 	.short	0x0020
        /*0034*/ 	.byte	0x00, 0xf5, 0x21, 0x00


	//----- nvinfo : EIATTR_KPARAM_INFO
	.align		4
.L_17:
        /*0038*/ 	.byte	0x04, 0x17
        /*003a*/ 	.short	(.L_19 - .L_18)
.L_18:
        /*003c*/ 	.word	0x00000000
        /*0040*/ 	.short	0x0003
        /*0042*/ 	.short	0x0018
        /*0044*/ 	.byte	0x00, 0xf5, 0x21, 0x00


	//----- nvinfo : EIATTR_KPARAM_INFO
	.align		4
.L_19:
        /*0048*/ 	.byte	0x04, 0x17
        /*004a*/ 	.short	(.L_21 - .L_20)
.L_20:
        /*004c*/ 	.word	0x00000000
        /*0050*/ 	.short	0x0002
        /*0052*/ 	.short	0x0010
        /*0054*/ 	.byte	0x00, 0xf5, 0x21, 0x00


	//----- nvinfo : EIATTR_KPARAM_INFO
	.align		4
.L_21:
        /*0058*/ 	.byte	0x04, 0x17
        /*005a*/ 	.short	(.L_23 - .L_22)
.L_22:
        /*005c*/ 	.word	0x00000000
        /*0060*/ 	.short	0x0001
        /*0062*/ 	.short	0x0008
        /*0064*/ 	.byte	0x00, 0xf5, 0x21, 0x00


	//----- nvinfo : EIATTR_KPARAM_INFO
	.align		4
.L_23:
        /*0068*/ 	.byte	0x04, 0x17
        /*006a*/ 	.short	(.L_25 - .L_24)
.L_24:
        /*006c*/ 	.word	0x00000000
        /*0070*/ 	.short	0x0000
        /*0072*/ 	.short	0x0000
        /*0074*/ 	.byte	0x00, 0xf5, 0x21, 0x00


	//----- nvinfo : EIATTR_SPARSE_MMA_MASK
	.align		4
.L_25:
        /*0078*/ 	.byte	0x03, 0x50
        /*007a*/ 	.short	0x0000


	//----- nvinfo : EIATTR_MAXREG_COUNT
	.align		4
        /*007c*/ 	.byte	0x03, 0x1b
        /*007e*/ 	.short	0x00ff


	//----- nvinfo : EIATTR_MERCURY_ISA_VERSION
	.align		4
        /*0080*/ 	.byte	0x03, 0x5f
        /*0082*/ 	.short	0x0101


	//----- nvinfo : EIATTR_VRC_CTA_INIT_COUNT
	.align		4
        /*0084*/ 	.byte	0x02, 0x4a
	.zero		1
	.zero		1


	//----- nvinfo : EIATTR_EXIT_INSTR_OFFSETS
	.align		4
        /*0088*/ 	.byte	0x04, 0x1c
        /*008a*/ 	.short	(.L_27 - .L_26)


	//   ....[0]....
.L_26:
        /*008c*/ 	.word	0x000009a0


	//----- nvinfo : EIATTR_CRS_STACK_SIZE
	.align		4
.L_27:
        /*0090*/ 	.byte	0x04, 0x1e
        /*0092*/ 	.short	(.L_29 - .L_28)
.L_28:
        /*0094*/ 	.word	0x00000000


	//----- nvinfo : EIATTR_CBANK_PARAM_SIZE
	.align		4
.L_29:
        /*0098*/ 	.byte	0x03, 0x19
        /*009a*/ 	.short	0x0034


	//----- nvinfo : EIATTR_PARAM_CBANK
	.align		4
        /*009c*/ 	.byte	0x04, 0x0a
        /*009e*/ 	.short	(.L_31 - .L_30)
	.align		4
.L_30:
        /*00a0*/ 	.word	index@(.nv.constant0._Z7conv3x3PfS_S_S_S_S_f)
        /*00a4*/ 	.short	0x0380
        /*00a6*/ 	.short	0x0034


	//----- nvinfo : EIATTR_SW_WAR
	.align		4
.L_31:
        /*00a8*/ 	.byte	0x04, 0x36
        /*00aa*/ 	.short	(.L_33 - .L_32)
.L_32:
        /*00ac*/ 	.word	0x00000008
.L_33:


//--------------------- .nv.callgraph             --------------------------
	.section	.nv.callgraph,"",@"SHT_CUDA_CALLGRAPH"
	.align	4
	.sectionentsize	8
	.align		4
        /*0000*/ 	.word	0x00000000
	.align		4
        /*0004*/ 	.word	0xffffffff
	.align		4
        /*0008*/ 	.word	0x00000000
	.align		4
        /*000c*/ 	.word	0xfffffffe
	.align		4
        /*0010*/ 	.word	0x00000000
	.align		4
        /*0014*/ 	.word	0xfffffffd
	.align		4
        /*0018*/ 	.word	0x00000000
	.align		4
        /*001c*/ 	.word	0xfffffffc


//--------------------- .text._Z7conv3x3PfS_S_S_S_S_f --------------------------
	.section	.text._Z7conv3x3PfS_S_S_S_S_f,"ax",@progbits
	.align	128
        .global         _Z7conv3x3PfS_S_S_S_S_f
        .type           _Z7conv3x3PfS_S_S_S_S_f,@function
        .size           _Z7conv3x3PfS_S_S_S_S_f,(.L_x_19 - _Z7conv3x3PfS_S_S_S_S_f)
        .other          _Z7conv3x3PfS_S_S_S_S_f,@"STO_CUDA_ENTRY STV_DEFAULT"
_Z7conv3x3PfS_S_S_S_S_f:
.text._Z7conv3x3PfS_S_S_S_S_f:
[----:B------:R-:W-:Y:S01]  /*0000*/  LDC R1, c[0x0][0x37c] ;  /* 0x0000df00ff017b82 */ /* 0x000fe20000000800 */
[----:B------:R-:W0:Y:S07]  /*0010*/  S2R R0, SR_TID.X ;  /* 0x0000000000007919 */ /* 0x000e2e0000002100 */
[----:B------:R-:W0:Y:S01]  /*0020*/  S2UR UR4, SR_CTAID.X ;  /* 0x00000000000479c3 */ /* 0x000e220000002500 */
[----:B------:R-:W1:Y:S07]  /*0030*/  LDCU UR6, c[0x0][0x3b0] ;  /* 0x00007600ff0677ac */ /* 0x000e6e0008000800 */
[----:B------:R-:W0:Y:S08]  /*0040*/  LDC R13, c[0x0][0x360] ;  /* 0x0000d800ff0d7b82 */ /* 0x000e300000000800 */
[----:B------:R-:W2:Y:S01]  /*0050*/  LDC.64 R8, c[0x0][0x390] ;  /* 0x0000e400ff087b82 */ /* 0x000ea20000000a00 */
[----:B0-----:R-:W-:Y:S01]  /*0060*/  IMAD R13, R13, UR4, R0 ;  /* 0x000000040d0d7c24 */ /* 0x001fe2000f8e0200 */
[----:B------:R-:W0:Y:S03]  /*0070*/  LDCU.64 UR4, c[0x0][0x358] ;  /* 0x00006b00ff0477ac */ /* 0x000e260008000a00 */
[----:B------:R-:W-:-:S05]  /*0080*/  IMAD.HI R0, R13, 0x2aaaaaab, RZ ;  /* 0x2aaaaaab0d007827 */ /* 0x000fca00078e02ff */
[----:B------:R-:W-:-:S04]  /*0090*/  SHF.R.U32.HI R7, RZ, 0x1f, R0 ;  /* 0x0000001fff077819 */ /* 0x000fc80000011600 */
[----:B------:R-:W-:-:S05]  /*00a0*/  LEA.HI.SX32 R10, R0, R7, 0x14 ;  /* 0x00000007000a7211 */ /* 0x000fca00078fa2ff */
[----:B------:R-:W-:-:S05]  /*00b0*/  IMAD R2, R10, -0x6000, R13 ;  /* 0xffffa0000a027824 */ /* 0x000fca00078e020d */
[----:B------:R-:W-:-:S05]  /*00c0*/  PRMT R2, R2, 0x9910, RZ ;  /* 0x0000991002027816 */ /* 0x000fca00000000ff */
[----:B------:R-:W-:-:S05]  /*00d0*/  IMAD R4, R2, 0x2aab, RZ ;  /* 0x00002aab02047824 */ /* 0x000fca00078e02ff */
[----:B------:R-:W-:-:S04]  /*00e0*/  SHF.R.S32.HI R2, RZ, 0x10, R4 ;  /* 0x00000010ff027819 */ /* 0x000fc80000011404 */
[----:B------:R-:W-:-:S04]  /*00f0*/  LOP3.LUT R2, R2, 0xffff, RZ, 0xc0, !PT ;  /* 0x0000ffff02027812 */ /* 0x000fc800078ec0ff */
[----:B------:R-:W-:Y:S01]  /*0100*/  SHF.R.U32.HI R11, RZ, 0xf, R2 ;  /* 0x0000000fff0b7819 */ /* 0x000fe20000011602 */
[----:B------:R-:W-:-:S03]  /*0110*/  VIADD R2, R10, 0xffffffff ;  /* 0xffffffff0a027836 */ /* 0x000fc60000000000 */
[----:B------:R-:W-:Y:S02]  /*0120*/  LEA.HI.SX32 R11, R4, R11, 0xb ;  /* 0x0000000b040b7211 */ /* 0x000fe400078f5aff */
[----:B------:R-:W-:Y:S01]  /*0130*/  I2FP.F32.S32 R2, R2 ;  /* 0x0000000200027245 */ /* 0x000fe20000201400 */
[----:B------:R-:W3:Y:S02]  /*0140*/  LDC.64 R4, c[0x0][0x388] ;  /* 0x0000e200ff047b82 */ /* 0x000ee40000000a00 */
[----:B------:R-:W-:Y:S01]  /*0150*/  VIADD R12, R11, 0xffffffff ;  /* 0xffffffff0b0c7836 */ /* 0x000fe20000000000 */
[----:B------:R-:W-:-:S04]  /*0160*/  FMNMX R2, RZ, R2, !PT ;  /* 0x00000002ff027209 */ /* 0x000fc80007800000 */
[----:B------:R-:W-:Y:S01]  /*0170*/  FMNMX R14, R2, 127, PT ;  /* 0x42fe0000020e7809 */ /* 0x000fe20003800000 */
[----:B------:R-:W4:Y:S01]  /*0180*/  I2F.S16 R12, R12 ;  /* 0x0000000c000c7306 */ /* 0x000f220000101400 */
[----:B------:R-:W5:Y:S07]  /*0190*/  LDC.64 R2, c[0x0][0x380] ;  /* 0x0000e000ff027b82 */ /* 0x000f6e0000000a00 */
[----:B------:R-:W1:Y:S01]  /*01a0*/  F2I.TRUNC.NTZ R15, R14 ;  /* 0x0000000e000f7305 */ /* 0x000e62000020f100 */
[----:B----4-:R-:W-:Y:S01]  /*01b0*/  FMNMX R6, RZ, R12, !PT ;  /* 0x0000000cff067209 */ /* 0x010fe20007800000 */
[----:B---3--:R-:W-:-:S03]  /*01c0*/  IMAD.WIDE R4, R13, 0x4, R4 ;  /* 0x000000040d047825 */ /* 0x008fc600078e0204 */
[----:B------:R-:W-:Y:S02]  /*01d0*/  FMNMX R16, R6, 191, PT ;  /* 0x433f000006107809 */ /* 0x000fe40003800000 */
[----:B------:R-:W-:Y:S01]  /*01e0*/  LEA.HI R6, R0, R7, RZ, 0x1b ;  /* 0x0000000700067211 */ /* 0x000fe200078fd8ff */
[----:B0-----:R-:W-:Y:S01]  /*01f0*/  STG.E desc[UR4][R4.64], RZ ;  /* 0x000000ff04007986 */ /* 0x001fe2000c101904 */
[----:B------:R-:W0:Y:S03]  /*0200*/  F2I.TRUNC.NTZ R7, R16 ;  /* 0x0000001000077305 */ /* 0x000e26000020f100 */
[----:B------:R-:W-:-:S05]  /*0210*/  IMAD R6, R6, -0xc0, R13 ;  /* 0xffffff4006067824 */ /* 0x000fca00078e020d */
[C---:B-1----:R-:W-:Y:S01]  /*0220*/  LEA R12, R6.reuse, R15, 0x7 ;  /* 0x0000000f060c7211 */ /* 0x042fe200078e38ff */
[----:B------:R-:W-:-:S04]  /*0230*/  IMAD R15, R6, 0x9, RZ ;  /* 0x00000009060f7824 */ /* 0x000fc800078e02ff */
[----:B--2---:R-:W-:-:S04]  /*0240*/  IMAD.WIDE R8, R15, 0x4, R8 ;  /* 0x000000040f087825 */ /* 0x004fc800078e0208 */
[----:B0-----:R-:W-:Y:S01]  /*0250*/  IMAD R17, R12, 0xc0, R7 ;  /* 0x000000c00c117824 */ /* 0x001fe200078e0207 */
[----:B------:R-:W2:Y:S03]  /*0260*/  LDG.E R0, desc[UR4][R8.64] ;  /* 0x0000000408007981 */ /* 0x000ea6000c1e1900 */
[----:B-----5:R-:W-:-:S06]  /*0270*/  IMAD.WIDE R14, R17, 0x4, R2 ;  /* 0x00000004110e7825 */ /* 0x020fcc00078e0202 */
[----:B------:R-:W2:Y:S01]  /*0280*/  LDG.E R15, desc[UR4][R14.64] ;  /* 0x000000040e0f7981 */ /* 0x000ea2000c1e1900 */
[----:B------:R-:W0:Y:S02]  /*0290*/  I2F.S16 R13, R11 ;  /* 0x0000000b000d7306 */ /* 0x000e240000101400 */
[----:B0-----:R-:W-:-:S04]  /*02a0*/  FMNMX R13, RZ, R13, !PT ;  /* 0x0000000dff0d7209 */ /* 0x001fc80007800000 */
[----:B------:R-:W-:-:S06]  /*02b0*/  FMNMX R13, R13, 191, PT ;  /* 0x433f00000d0d7809 */ /* 0x000fcc0003800000 */
[----:B------:R-:W0:Y:S02]  /*02c0*/  F2I.TRUNC.NTZ R13, R13 ;  /* 0x0000000d000d7305 */ /* 0x000e24000020f100 */
[----:B0-----:R-:W-:-:S04]  /*02d0*/  IMAD R17, R12, 0xc0, R13 ;  /* 0x000000c00c117824 */ /* 0x001fc800078e020d */
[----:B------:R-:W-:-:S04]  /*02e0*/  IMAD.WIDE R16, R17, 0x4, R2 ;  /* 0x0000000411107825 */ /* 0x000fc800078e0202 */
[----:B--2---:R-:W-:-:S05]  /*02f0*/  FFMA R19, R0, R15, RZ ;  /* 0x0000000f00137223 */ /* 0x004fca00000000ff */
[----:B------:R0:W-:Y:S04]  /*0300*/  STG.E desc[UR4][R4.64], R19 ;  /* 0x0000001304007986 */ /* 0x0001e8000c101904 */
[----:B------:R-:W2:Y:S04]  /*0310*/  LDG.E R16, desc[UR4][R16.64] ;  /* 0x0000000410107981 */ /* 0x000ea8000c1e1900 */
[----:B------:R-:W2:Y:S01]  /*0320*/  LDG.E R0, desc[UR4][R8.64+0x4] ;  /* 0x0000040408007981 */ /* 0x000ea2000c1e1900 */
[----:B------:R-:W-:-:S06]  /*0330*/  VIADD R18, R11, 0x1 ;  /* 0x000000010b127836 */ /* 0x000fcc0000000000 */
[----:B------:R-:W1:Y:S02]  /*0340*/  I2F.S16 R18, R18 ;  /* 0x0000001200127306 */ /* 0x000e640000101400 */
[----:B-1----:R-:W-:-:S04]  /*0350*/  FMNMX R11, RZ, R18, !PT ;  /* 0x00000012ff0b7209 */ /* 0x002fc80007800000 */
[----:B------:R-:W-:-:S06]  /*0360*/  FMNMX R11, R11, 191, PT ;  /* 0x433f00000b0b7809 */ /* 0x000fcc0003800000 */
[----:B------:R-:W1:Y:S02]  /*0370*/  F2I.TRUNC.NTZ R11, R11 ;  /* 0x0000000b000b7305 */ /* 0x000e64000020f100 */
[----:B-1----:R-:W-:-:S04]  /*0380*/  IMAD R15, R12, 0xc0, R11 ;  /* 0x000000c00c0f7824 */ /* 0x002fc800078e020b */
[----:B------:R-:W-:-:S04]  /*0390*/  IMAD.WIDE R14, R15, 0x4, R2 ;  /* 0x000000040f0e7825 */ /* 0x000fc800078e0202 */
[----:B--2---:R-:W-:-:S05]  /*03a0*/  FFMA R21, R0, R16, R19 ;  /* 0x0000001000157223 */ /* 0x004fca0000000013 */
[----:B------:R1:W-:Y:S04]  /*03b0*/  STG.E desc[UR4][R4.64], R21 ;  /* 0x0000001504007986 */ /* 0x0003e8000c101904 */
[----:B------:R-:W0:Y:S04]  /*03c0*/  LDG.E R14, desc[UR4][R14.64] ;  /* 0x000000040e0e7981 */ /* 0x000e28000c1e1900 */
[----:B------:R-:W0:Y:S01]  /*03d0*/  LDG.E R0, desc[UR4][R8.64+0x8] ;  /* 0x0000080408007981 */ /* 0x000e22000c1e1900 */
[----:B------:R-:W-:-:S04]  /*03e0*/  I2FP.F32.S32 R12, R10 ;  /* 0x0000000a000c7245 */ /* 0x000fc80000201400 */
[----:B------:R-:W-:-:S04]  /*03f0*/  FMNMX R12, RZ, R12, !PT ;  /* 0x0000000cff0c7209 */ /* 0x000fc80007800000 */
[----:B------:R-:W-:-:S04]  /*0400*/  FMNMX R12, R12, 127, PT ;  /* 0x42fe00000c0c7809 */ /* 0x000fc80003800000 */
[----:B------:R-:W2:Y:S02]  /*0410*/  F2I.TRUNC.NTZ R17, R12 ;  /* 0x0000000c00117305 */ /* 0x000ea4000020f100 */
[----:B--2---:R-:W-:-:S04]  /*0420*/  IMAD R18, R6, 0x80, R17 ;  /* 0x0000008006127824 */ /* 0x004fc800078e0211 */
[----:B------:R-:W-:-:S04]  /*0430*/  IMAD R17, R18, 0xc0, R7 ;  /* 0x000000c012117824 */ /* 0x000fc800078e0207 */
[----:B------:R-:W-:-:S04]  /*0440*/  IMAD.WIDE R16, R17, 0x4, R2 ;  /* 0x0000000411107825 */ /* 0x000fc800078e0202 */
[----:B0-----:R-:W-:-:S05]  /*0450*/  FFMA R19, R0, R14, R21 ;  /* 0x0000000e00137223 */ /* 0x001fca0000000015 */
[----:B------:R0:W-:Y:S04]  /*0460*/  STG.E desc[UR4][R4.64], R19 ;  /* 0x0000001304007986 */ /* 0x0001e8000c101904 */
[----:B------:R-:W1:Y:S04]  /*0470*/  LDG.E R16, desc[UR4][R16.64] ;  /* 0x0000000410107981 */ /* 0x000e68000c1e1900 */
[----:B------:R-:W1:Y:S01]  /*0480*/  LDG.E R0, desc[UR4][R8.64+0xc] ;  /* 0x00000c0408007981 */ /* 0x000e62000c1e1900 */
[----:B------:R-:W-:-:S04]  /*0490*/  IMAD R15, R18, 0xc0, R13 ;  /* 0x000000c0120f7824 */ /* 0x000fc800078e020d */
[----:B------:R-:W-:-:S04]  /*04a0*/  IMAD.WIDE R14, R15, 0x4, R2 ;  /* 0x000000040f0e7825 */ /* 0x000fc800078e0202 */
[----:B-1----:R-:W-:-:S05]  /*04b0*/  FFMA R21, R0, R16, R19 ;  /* 0x0000001000157223 */ /* 0x002fca0000000013 */
[----:B------:R-:W-:Y:S04]  /*04c0*/  STG.E desc[UR4][R4.64], R21 ;  /* 0x0000001504007986 */ /* 0x000fe8000c101904 */
[----:B------:R-:W2:Y:S04]  /*04d0*/  LDG.E R14, desc[UR4][R14.64] ;  /* 0x000000040e0e7981 */ /* 0x000ea8000c1e1900 */
[----:B------:R-:W2:Y:S01]  /*04e0*/  LDG.E R0, desc[UR4][R8.64+0x10] ;  /* 0x0000100408007981 */ /* 0x000ea2000c1e1900 */
[----:B------:R-:W-:-:S04]  /*04f0*/  IMAD R25, R18, 0xc0, R11 ;  /* 0x000000c012197824 */ /* 0x000fc800078e020b */
[----:B0-----:R-:W-:Y:S01]  /*0500*/  IMAD.WIDE R18, R25, 0x4, R2 ;  /* 0x0000000419127825 */ /* 0x001fe200078e0202 */
[----:B------:R-:W-:-:S04]  /*0510*/  IADD3 R10, PT, PT, R10, 0x1, RZ ;  /* 0x000000010a0a7810 */ /* 0x000fc80007ffe0ff */
[----:B------:R-:W-:-:S04]  /*0520*/  I2FP.F32.S32 R10, R10 ;  /* 0x0000000a000a7245 */ /* 0x000fc80000201400 */
[----:B------:R-:W-:-:S04]  /*0530*/  FMNMX R10, RZ, R10, !PT ;  /* 0x0000000aff0a7209 */ /* 0x000fc80007800000 */
[----:B------:R-:W-:Y:S01]  /*0540*/  FMNMX R10, R10, 127, PT ;  /* 0x42fe00000a0a7809 */ /* 0x000fe20003800000 */
[----:B--2---:R-:W-:-:S05]  /*0550*/  FFMA R23, R0, R14, R21 ;  /* 0x0000000e00177223 */ /* 0x004fca0000000015 */
[----:B------:R-:W-:Y:S04]  /*0560*/  STG.E desc[UR4][R4.64], R23 ;  /* 0x0000001704007986 */ /* 0x000fe8000c101904 */
[----:B------:R-:W2:Y:S04]  /*0570*/  LDG.E R18, desc[UR4][R18.64] ;  /* 0x0000000412127981 */ /* 0x000ea8000c1e1900 */
[----:B------:R-:W2:Y:S01]  /*0580*/  LDG.E R0, desc[UR4][R8.64+0x14] ;  /* 0x0000140408007981 */ /* 0x000ea2000c1e1900 */
[----:B------:R-:W0:Y:S02]  /*0590*/  F2I.TRUNC.NTZ R15, R10 ;  /* 0x0000000a000f7305 */ /* 0x000e24000020f100 */
[----:B0-----:R-:W-:-:S04]  /*05a0*/  IMAD R16, R6, 0x80, R15 ;  /* 0x0000008006107824 */ /* 0x001fc800078e020f */
[----:B------:R-:W-:-:S04]  /*05b0*/  IMAD R15, R16, 0xc0, R7 ;  /* 0x000000c0100f7824 */ /* 0x000fc800078e0207 */
[----:B------:R-:W-:-:S04]  /*05c0*/  IMAD.WIDE R14, R15, 0x4, R2 ;  /* 0x000000040f0e7825 */ /* 0x000fc800078e0202 */
[----:B--2---:R-:W-:-:S05]  /*05d0*/  FFMA R7, R0, R18, R23 ;  /* 0x0000001200077223 */ /* 0x004fca0000000017 */
[----:B------:R0:W-:Y:S04]  /*05e0*/  STG.E desc[UR4][R4.64], R7 ;  /* 0x0000000704007986 */ /* 0x0001e8000c101904 */
[----:B------:R-:W2:Y:S04]  /*05f0*/  LDG.E R14, desc[UR4][R14.64] ;  /* 0x000000040e0e7981 */ /* 0x000ea8000c1e1900 */
[----:B------:R-:W2:Y:S01]  /*0600*/  LDG.E R0, desc[UR4][R8.64+0x18] ;  /* 0x0000180408007981 */ /* 0x000ea2000c1e1900 */
[----:B------:R-:W-:-:S04]  /*0610*/  IMAD R13, R16, 0xc0, R13 ;  /* 0x000000c0100d7824 */ /* 0x000fc800078e020d */
[----:B------:R-:W-:-:S04]  /*0620*/  IMAD.WIDE R12, R13, 0x4, R2 ;  /* 0x000000040d0c7825 */ /* 0x000fc800078e0202 */
[----:B--2---:R-:W-:Y:S01]  /*0630*/  FFMA R17, R0, R14, R7 ;  /* 0x0000000e00117223 */ /* 0x004fe20000000007 */
[----:B------:R-:W-:Y:S01]  /*0640*/  IMAD R11, R16, 0xc0, R11 ;  /* 0x000000c0100b7824 */ /* 0x000fe200078e020b */
[----:B------:R-:W1:Y:S03]  /*0650*/  LDC.64 R14, c[0x0][0x3a8] ;  /* 0x0000ea00ff0e7b82 */ /* 0x000e660000000a00 */
[----:B------:R2:W-:Y:S04]  /*0660*/  STG.E desc[UR4][R4.64], R17 ;  /* 0x0000001104007986 */ /* 0x0005e8000c101904 */
[----:B------:R-:W3:Y:S04]  /*0670*/  LDG.E R12, desc[UR4][R12.64] ;  /* 0x000000040c0c7981 */ /* 0x000ee8000c1e1900 */
[----:B------:R-:W3:Y:S01]  /*0680*/  LDG.E R0, desc[UR4][R8.64+0x1c] ;  /* 0x00001c0408007981 */ /* 0x000ee2000c1e1900 */
[----:B------:R-:W-:-:S02]  /*0690*/  IMAD.WIDE R2, R11, 0x4, R2 ;  /* 0x000000040b027825 */ /* 0x000fc400078e0202 */
[----:B------:R-:W4:Y:S02]  /*06a0*/  LDC.64 R10, c[0x0][0x3a0] ;  /* 0x0000e800ff0a7b82 */ /* 0x000f240000000a00 */
[----:B---3--:R-:W-:-:S05]  /*06b0*/  FFMA R19, R0, R12, R17 ;  /* 0x0000000c00137223 */ /* 0x008fca0000000011 */
[----:B------:R2:W-:Y:S04]  /*06c0*/  STG.E desc[UR4][R4.64], R19 ;  /* 0x0000001304007986 */ /* 0x0005e8000c101904 */
[----:B------:R-:W0:Y:S04]  /*06d0*/  LDG.E R0, desc[UR4][R8.64+0x20] ;  /* 0x0000200408007981 */ /* 0x000e28000c1e1900 */
[----:B------:R-:W0:Y:S01]  /*06e0*/  LDG.E R2, desc[UR4][R2.64] ;  /* 0x0000000402027981 */ /* 0x000e22000c1e1900 */
[----:B-1----:R-:W-:-:S04]  /*06f0*/  IMAD.WIDE R12, R6, 0x4, R14 ;  /* 0x00000004060c7825 */ /* 0x002fc800078e020e */
[----:B----4-:R-:W-:-:S04]  /*0700*/  IMAD.WIDE R10, R6, 0x4, R10 ;  /* 0x00000004060a7825 */ /* 0x010fc800078e020a */
[----:B0-----:R-:W-:-:S05]  /*0710*/  FFMA R7, R0, R2, R19 ;  /* 0x0000000200077223 */ /* 0x001fca0000000013 */
[----:B------:R2:W-:Y:S04]  /*0720*/  STG.E desc[UR4][R4.64], R7 ;  /* 0x0000000704007986 */ /* 0x0005e8000c101904 */
[----:B------:R-:W3:Y:S04]  /*0730*/  LDG.E R12, desc[UR4][R12.64] ;  /* 0x000000040c0c7981 */ /* 0x000ee8000c1e1900 */
[----:B------:R-:W4:Y:S01]  /*0740*/  LDG.E R0, desc[UR4][R10.64] ;  /* 0x000000040a007981 */ /* 0x000f22000c1e1900 */
[----:B------:R-:W-:Y:S01]  /*0750*/  BSSY.RECONVERGENT B0, `(.L_x_0) ;  /* 0x000000f000007945 */ /* 0x000fe20003800200 */
[----:B---3--:R-:W-:-:S04]  /*0760*/  FADD R2, R12, UR6 ;  /* 0x000000060c027e21 */ /* 0x008fc80008000000 */
[----:B------:R-:W-:Y:S01]  /*0770*/  VIADD R8, R2, 0xf3000000 ;  /* 0xf300000002087836 */ /* 0x000fe20000000000 */
[----:B------:R2:W0:Y:S04]  /*0780*/  MUFU.RSQ R3, R2 ;  /* 0x0000000200037308 */ /* 0x0004280000001400 */
[----:B------:R-:W-:Y:S01]  /*0790*/  ISETP.GT.U32.AND P0, PT, R8, 0x727fffff, PT ;  /* 0x727fffff0800780c */ /* 0x000fe20003f04070 */
[----:B----4-:R-:W-:-:S12]  /*07a0*/  FADD R0, R7, -R0 ;  /* 0x8000000007007221 */ /* 0x010fd80000000000 */
[----:B0-2---:R-:W-:Y:S05]  /*07b0*/  @!P0 BRA `(.L_x_1) ;  /* 0x0000000000108947 */ /* 0x005fea0003800000 */
[----:B------:R-:W-:-:S07]  /*07c0*/  MOV R11, 0x7e0 ;  /* 0x000007e0000b7802 */ /* 0x000fce0000000f00 */
[----:B------:R-:W-:Y:S05]  /*07d0*/  CALL.REL.NOINC `($__internal_0_$__cuda_sm20_sqrt_rn_f32_slowpath) ;  /* 0x0000000000747944 */ /* 0x000fea0003c00000 */
[----:B------:R-:W-:Y:S01]  /*07e0*/  MOV R3, R7 ;  /* 0x0000000700037202 */ /* 0x000fe20000000f00 */
[----:B------:R-:W-:Y:S06]  /*07f0*/  BRA `(.L_x_2) ;  /* 0x0000000000107947 */ /* 0x000fec0003800000 */
.L_x_1:
[----:B------:R-:W-:Y:S01]  /*0800*/  FMUL.FTZ R7, R2, R3 ;  /* 0x0000000302077220 */ /* 0x000fe20000410000 */
[----:B------:R-:W-:-:S03]  /*0810*/  FMUL.FTZ R3, R3, 0.5 ;  /* 0x3f00000003037820 */ /* 0x000fc60000410000 */
[----:B------:R-:W-:-:S04]  /*0820*/  FFMA R2, -R7, R7, R2 ;  /* 0x0000000707027223 */ /* 0x000fc80000000102 */
[----:B------:R-:W-:-:S07]  /*0830*/  FFMA R3, R2, R3, R7 ;  /* 0x0000000302037223 */ /* 0x000fce0000000007 */
.L_x_2:
[----:B------:R-:W-:Y:S05]  /*0840*/  BSYNC.RECONVERGENT B0 ;  /* 0x0000000000007941 */ /* 0x000fea0003800200 */
.L_x_0:
[----:B------:R-:W0:Y:S01]  /*0850*/  MUFU.RCP R2, R3 ;  /* 0x0000000300027308 */ /* 0x000e220000001000 */
[----:B------:R-:W-:Y:S07]  /*0860*/  BSSY.RECONVERGENT B0, `(.L_x_3) ;  /* 0x000000b000007945 */ /* 0x000fee0003800200 */
[----:B------:R-:W1:Y:S01]  /*0870*/  FCHK P0, R0, R3 ;  /* 0x0000000300007302 */ /* 0x000e620000000000 */
[----:B0-----:R-:W-:-:S04]  /*0880*/  FFMA R7, R2, -R3, 1 ;  /* 0x3f80000002077423 */ /* 0x001fc80000000803 */
[----:B------:R-:W-:-:S04]  /*0890*/  FFMA R7, R2, R7, R2 ;  /* 0x0000000702077223 */ /* 0x000fc80000000002 */
[----:B------:R-:W-:-:S04]  /*08a0*/  FFMA R2, R0, R7, RZ ;  /* 0x0000000700027223 */ /* 0x000fc800000000ff */
[----:B------:R-:W-:-:S04]  /*08b0*/  FFMA R8, R2, -R3, R0 ;  /* 0x8000000302087223 */ /* 0x000fc80000000000 */
[----:B------:R-:W-:Y:S01]  /*08c0*/  FFMA R9, R7, R8, R2 ;  /* 0x0000000807097223 */ /* 0x000fe20000000002 */
[----:B-1----:R-:W-:Y:S06]  /*08d0*/  @!P0 BRA `(.L_x_4) ;  /* 0x00000000000c8947 */ /* 0x002fec0003800000 */
[----:B------:R-:W-:-:S07]  /*08e0*/  MOV R2, 0x900 ;  /* 0x0000090000027802 */ /* 0x000fce0000000f00 */
[----:B------:R-:W-:Y:S05]  /*08f0*/  CALL.REL.NOINC `($__internal_1_$__cuda_sm3x_div_rn_noftz_f32_slowpath) ;  /* 0x0000000000887944 */ /* 0x000fea0003c00000 */
[----:B------:R-:W-:-:S07]  /*0900*/  IMAD.MOV.U32 R9, RZ, RZ, R0 ;  /* 0x000000ffff097224 */ /* 0x000fce00078e0000 */
.L_x_4:
[----:B------:R-:W-:Y:S05]  /*0910*/  BSYNC.RECONVERGENT B0 ;  /* 0x0000000000007941 */ /* 0x000fea0003800200 */
.L_x_3:
[----:B------:R-:W0:Y:S01]  /*0920*/  LDC.64 R2, c[0x0][0x398] ;  /* 0x0000e600ff027b82 */ /* 0x000e220000000a00 */
[----:B------:R-:W-:Y:S01]  /*0930*/  STG.E desc[UR4][R4.64], R9 ;  /* 0x0000000904007986 */ /* 0x000fe2000c101904 */
[----:B0-----:R-:W-:-:S06]  /*0940*/  IMAD.WIDE R6, R6, 0x4, R2 ;  /* 0x0000000406067825 */ /* 0x001fcc00078e0202 */
[----:B------:R-:W2:Y:S02]  /*0950*/  LDG.E R6, desc[UR4][R6.64] ;  /* 0x0000000406067981 */ /* 0x000ea4000c1e1900 */
[----:B--2---:R-:W-:-:S05]  /*0960*/  FADD R0, R6, R9 ;  /* 0x0000000906007221 */ /* 0x004fca0000000000 */
[----:B------:R-:W-:-:S04]  /*0970*/  FMNMX R0, RZ, R0, !PT ;  /* 0x00000000ff007209 */ /* 0x000fc80007800000 */
[----:B------:R-:W-:-:S05]  /*0980*/  FMNMX R3, R0, 6, PT ;  /* 0x40c0000000037809 */ /* 0x000fca0003800000 */
[----:B------:R-:W-:Y:S01]  /*0990*/  STG.E desc[UR4][R4.64], R3 ;  /* 0x0000000304007986 */ /* 0x000fe2000c101904 */
[----:B------:R-:W-:Y:S05]  /*09a0*/  EXIT ;  /* 0x000000000000794d */ /* 0x000fea0003800000 */
        .weak           $__internal_0_$__cuda_sm20_sqrt_rn_f32_slowpath
        .type           $__internal_0_$__cuda_sm20_sqrt_rn_f32_slowpath,@function
        .size           $__internal_0_$__cuda_sm20_sqrt_rn_f32_slowpath,($__internal_1_$__cuda_sm3x_div_rn_noftz_f32_slowpath - $__internal_0_$__cuda_sm20_sqrt_rn_f32_slowpath)
$__internal_0_$__cuda_sm20_sqrt_rn_f32_slowpath:
[----:B------:R-:W-:-:S13]  /*09b0*/  LOP3.LUT P0, RZ, R2, 0x7fffffff, RZ, 0xc0, !PT ;  /* 0x7fffffff02ff7812 */ /* 0x000fda000780c0ff */
[----:B------:R-:W-:Y:S01]  /*09c0*/  @!P0 IMAD.MOV.U32 R3, RZ, RZ, R2 ;  /* 0x000000ffff038224 */ /* 0x000fe200078e0002 */
[----:B------:R-:W-:Y:S06]  /*09d0*/  @!P0 BRA `(.L_x_5) ;  /* 0x0000000000408947 */ /* 0x000fec0003800000 */
[----:B------:R-:W-:-:S13]  /*09e0*/  FSETP.GEU.FTZ.AND P0, PT, R2, RZ, PT ;  /* 0x000000ff0200720b */ /* 0x000fda0003f1e000 */
[----:B------:R-:W-:Y:S01]  /*09f0*/  @!P0 MOV R3, 0x7fffffff ;  /* 0x7fffffff00038802 */ /* 0x000fe20000000f00 */
[----:B------:R-:W-:Y:S06]  /*0a00*/  @!P0 BRA `(.L_x_5) ;  /* 0x0000000000348947 */ /* 0x000fec0003800000 */
[----:B------:R-:W-:-:S13]  /*0a10*/  FSETP.GTU.FTZ.AND P0, PT, |R2|, +INF , PT ;  /* 0x7f8000000200780b */ /* 0x000fda0003f1c200 */
[----:B------:R-:W-:Y:S01]  /*0a20*/  @P0 FADD.FTZ R3, R2, 1 ;  /* 0x3f80000002030421 */ /* 0x000fe20000010000 */
[----:B------:R-:W-:Y:S06]  /*0a30*/  @P0 BRA `(.L_x_5) ;  /* 0x0000000000280947 */ /* 0x000fec0003800000 */
[----:B------:R-:W-:-:S13]  /*0a40*/  FSETP.NEU.FTZ.AND P0, PT, |R2|, +INF , PT ;  /* 0x7f8000000200780b */ /* 0x000fda0003f1d200 */
[----:B------:R-:W-:-:S04]  /*0a50*/  @P0 FFMA R7, R2, 1.84467440737095516160e+19, RZ ;  /* 0x5f80000002070823 */ /* 0x000fc800000000ff */
[----:B------:R-:W0:Y:S02]  /*0a60*/  @P0 MUFU.RSQ R8, R7 ;  /* 0x0000000700080308 */ /* 0x000e240000001400 */
[----:B0-----:R-:W-:Y:S01]  /*0a70*/  @P0 FMUL.FTZ R10, R7, R8 ;  /* 0x00000008070a0220 */ /* 0x001fe20000410000 */
[----:B------:R-:W-:-:S03]  /*0a80*/  @P0 FMUL.FTZ R8, R8, 0.5 ;  /* 0x3f00000008080820 */ /* 0x000fc60000410000 */
[----:B------:R-:W-:-:S04]  /*0a90*/  @P0 FADD.FTZ R3, -R10, -RZ ;  /* 0x800000ff0a030221 */ /* 0x000fc80000010100 */
[----:B------:R-:W-:Y:S01]  /*0aa0*/  @P0 FFMA R9, R10, R3, R7 ;  /* 0x000000030a090223 */ /* 0x000fe20000000007 */
[----:B------:R-:W-:-:S03]  /*0ab0*/  @!P0 IMAD.MOV.U32 R3, RZ, RZ, R2 ;  /* 0x000000ffff038224 */ /* 0x000fc600078e0002 */
[----:B------:R-:W-:-:S04]  /*0ac0*/  @P0 FFMA R8, R9, R8, R10 ;  /* 0x0000000809080223 */ /* 0x000fc8000000000a */
[----:B------:R-:W-:-:S07]  /*0ad0*/  @P0 FMUL.FTZ R3, R8, 2.3283064365386962891e-10 ;  /* 0x2f80000008030820 */ /* 0x000fce0000410000 */
.L_x_5:
[----:B------:R-:W-:Y:S01]  /*0ae0*/  IMAD.MOV.U32 R7, RZ, RZ, R3 ;  /* 0x000000ffff077224 */ /* 0x000fe200078e0003 */
[----:B------:R-:W-:Y:S01]  /*0af0*/  MOV R2, R11 ;  /* 0x0000000b00027202 */ /* 0x000fe20000000f00 */
[----:B------:R-:W-:-:S04]  /*0b00*/  IMAD.MOV.U32 R3, RZ, RZ, 0x0 ;  /* 0x00000000ff037424 */ /* 0x000fc800078e00ff */
[----:B------:R-:W-:Y:S05]  /*0b10*/  RET.REL.NODEC R2 `(_Z7conv3x3PfS_S_S_S_S_f) ;  /* 0xfffffff402387950 */ /* 0x000fea0003c3ffff */
        .weak           $__internal_1_$__cuda_sm3x_div_rn_noftz_f32_slowpath
        .type           $__internal_1_$__cuda_sm3x_div_rn_noftz_f32_slowpath,@function
        .size           $__internal_1_$__cuda_sm3x_div_rn_noftz_f32_slowpath,(.L_x_19 - $__internal_1_$__cuda_sm3x_div_rn_noftz_f32_slowpath)
$__internal_1_$__cuda_sm3x_div_rn_noftz_f32_slowpath:
[----:B------:R-:W-:Y:S01]  /*0b20*/  SHF.R.U32.HI R8, RZ, 0x17, R3 ;  /* 0x00000017ff087819 */ /* 0x000fe20000011603 */
[----:B------:R-:W-:Y:S01]  /*0b30*/  BSSY.RECONVERGENT B1, `(.L_x_6) ;  /* 0x0000063000017945 */ /* 0x000fe20003800200 */
[----:B------:R-:W-:Y:S02]  /*0b40*/  SHF.R.U32.HI R7, RZ, 0x17, R0 ;  /* 0x00000017ff077819 */ /* 0x000fe40000011600 */
[----:B------:R-:W-:Y:S02]  /*0b50*/  LOP3.LUT R12, R8, 0xff, RZ, 0xc0, !PT ;  /* 0x000000ff080c7812 */ /* 0x000fe400078ec0ff */
[----:B------:R-:W-:Y:S02]  /*0b60*/  LOP3.LUT R7, R7, 0xff, RZ, 0xc0, !PT ;  /* 0x000000ff07077812 */ /* 0x000fe400078ec0ff */
[----:B------:R-:W-:Y:S02]  /*0b70*/  IADD3 R11, PT, PT, R12, -0x1, RZ ;  /* 0xffffffff0c0b7810 */ /* 0x000fe40007ffe0ff */
[----:B------:R-:W-:Y:S01]  /*0b80*/  MOV R8, R0 ;  /* 0x0000000000087202 */ /* 0x000fe20000000f00 */
[----:B------:R-:W-:Y:S01]  /*0b90*/  VIADD R10, R7, 0xffffffff ;  /* 0xffffffff070a7836 */ /* 0x000fe20000000000 */
[----:B------:R-:W-:-:S04]  /*0ba0*/  ISETP.GT.U32.AND P0, PT, R11, 0xfd, PT ;  /* 0x000000fd0b00780c */ /* 0x000fc80003f04070 */
[----:B------:R-:W-:-:S13]  /*0bb0*/  ISETP.GT.U32.OR P0, PT, R10, 0xfd, P0 ;  /* 0x000000fd0a00780c */ /* 0x000fda0000704470 */
[----:B------:R-:W-:Y:S01]  /*0bc0*/  @!P0 IMAD.MOV.U32 R9, RZ, RZ, RZ ;  /* 0x000000ffff098224 */ /* 0x000fe200078e00ff */
[----:B------:R-:W-:Y:S06]  /*0bd0*/  @!P0 BRA `(.L_x_7) ;  /* 0x00000000005c8947 */ /* 0x000fec0003800000 */
[----:B------:R-:W-:Y:S02]  /*0be0*/  FSETP.GTU.FTZ.AND P1, PT, |R3|, +INF , PT ;  /* 0x7f8000000300780b */ /* 0x000fe40003f3c200 */
[----:B------:R-:W-:-:S04]  /*0bf0*/  FSETP.GTU.FTZ.AND P0, PT, |R0|, +INF , PT ;  /* 0x7f8000000000780b */ /* 0x000fc80003f1c200 */
[----:B------:R-:W-:-:S13]  /*0c00*/  PLOP3.LUT P0, PT, P0, P1, PT, 0xf8, 0x8f ;  /* 0x00000000008f781c */ /* 0x000fda0000703f70 */
[----:B------:R-:W-:Y:S05]  /*0c10*/  @P0 BRA `(.L_x_8) ;  /* 0x00000004004c0947 */ /* 0x000fea0003800000 */
[----:B------:R-:W-:-:S13]  /*0c20*/  LOP3.LUT P0, RZ, R3, 0x7fffffff, R8, 0xc8, !PT ;  /* 0x7fffffff03ff7812 */ /* 0x000fda000780c808 */
[----:B------:R-:W-:Y:S05]  /*0c30*/  @!P0 BRA `(.L_x_9) ;  /* 0x00000004003c8947 */ /* 0x000fea0003800000 */
[C---:B------:R-:W-:Y:S02]  /*0c40*/  FSETP.NEU.FTZ.AND P2, PT, |R0|.reuse, +INF , PT ;  /* 0x7f8000000000780b */ /* 0x040fe40003f5d200 */
[----:B------:R-:W-:Y:S02]  /*0c50*/  FSETP.NEU.FTZ.AND P1, PT, |R3|, +INF , PT ;  /* 0x7f8000000300780b */ /* 0x000fe40003f3d200 */
[----:B------:R-:W-:-:S11]  /*0c60*/  FSETP.NEU.FTZ.AND P0, PT, |R0|, +INF , PT ;  /* 0x7f8000000000780b */ /* 0x000fd60003f1d200 */
[----:B------:R-:W-:Y:S05]  /*0c70*/  @!P1 BRA !P2, `(.L_x_9) ;  /* 0x00000004002c9947 */ /* 0x000fea0005000000 */
[----:B------:R-:W-:-:S04]  /*0c80*/  LOP3.LUT P2, RZ, R8, 0x7fffffff, RZ, 0xc0, !PT ;  /* 0x7fffffff08ff7812 */ /* 0x000fc8000784c0ff */
[----:B------:R-:W-:-:S13]  /*0c90*/  PLOP3.LUT P1, PT, P1, P2, PT, 0x2f, 0xf2 ;  /* 0x0000000000f2781c */ /* 0x000fda0000f24577 */
[----:B------:R-:W-:Y:S05]  /*0ca0*/  @P1 BRA `(.L_x_10) ;  /* 0x0000000400181947 */ /* 0x000fea0003800000 */
[----:B------:R-:W-:-:S04]  /*0cb0*/  LOP3.LUT P1, RZ, R3, 0x7fffffff, RZ, 0xc0, !PT ;  /* 0x7fffffff03ff7812 */ /* 0x000fc8000782c0ff */
[----:B------:R-:W-:-:S13]  /*0cc0*/  PLOP3.LUT P0, PT, P0, P1, PT, 0x2f, 0xf2 ;  /* 0x0000000000f2781c */ /* 0x000fda0000702577 */
[----:B------:R-:W-:Y:S05]  /*0cd0*/  @P0 BRA `(.L_x_11) ;  /* 0x0000000400000947 */ /* 0x000fea0003800000 */
[----:B------:R-:W-:Y:S02]  /*0ce0*/  ISETP.GE.AND P0, PT, R10, RZ, PT ;  /* 0x000000ff0a00720c */ /* 0x000fe40003f06270 */
[----:B------:R-:W-:-:S11]  /*0cf0*/  ISETP.GE.AND P1, PT, R11, RZ, PT ;  /* 0x000000ff0b00720c */ /* 0x000fd60003f26270 */
[----:B------:R-:W-:Y:S01]  /*0d00*/  @P0 MOV R9, RZ ;  /* 0x000000ff00090202 */ /* 0x000fe20000000f00 */
[----:B------:R-:W-:Y:S02]  /*0d10*/  @!P0 IMAD.MOV.U32 R9, RZ, RZ, -0x40 ;  /* 0xffffffc0ff098424 */ /* 0x000fe400078e00ff */
[----:B------:R-:W-:Y:S01]  /*0d20*/  @!P0 FFMA R8, R0, 1.84467440737095516160e+19, RZ ;  /* 0x5f80000000088823 */ /* 0x000fe200000000ff */
[----:B------:R-:W-:Y:S02]  /*0d30*/  @!P1 FFMA R3, R3, 1.84467440737095516160e+19, RZ ;  /* 0x5f80000003039823 */ /* 0x000fe400000000ff */
[----:B------:R-:W-:-:S07]  /*0d40*/  @!P1 IADD3 R9, PT, PT, R9, 0x40, RZ ;  /* 0x0000004009099810 */ /* 0x000fce0007ffe0ff */
.L_x_7:
[----:B------:R-:W-:Y:S01]  /*0d50*/  LEA R0, R12, 0xc0800000, 0x17 ;  /* 0xc08000000c007811 */ /* 0x000fe200078eb8ff */
[----:B------:R-:W-:Y:S01]  /*0d60*/  BSSY.RECONVERGENT B2, `(.L_x_12) ;  /* 0x0000036000027945 */ /* 0x000fe20003800200 */
[----:B------:R-:W-:-:S03]  /*0d70*/  IADD3 R7, PT, PT, R7, -0x7f, RZ ;  /* 0xffffff8107077810 */ /* 0x000fc60007ffe0ff */
[----:B------:R-:W-:Y:S02]  /*0d80*/  IMAD.IADD R3, R3, 0x1, -R0 ;  /* 0x0000000103037824 */ /* 0x000fe400078e0a00 */
[----:B------:R-:W-:Y:S02]  /*0d90*/  IMAD R0, R7, -0x800000, R8 ;  /* 0xff80000007007824 */ /* 0x000fe400078e0208 */
[----:B------:R-:W0:Y:S01]  /*0da0*/  MUFU.RCP R10, R3 ;  /* 0x00000003000a7308 */ /* 0x000e220000001000 */
[----:B------:R-:W-:-:S04]  /*0db0*/  FADD.FTZ R11, -R3, -RZ ;  /* 0x800000ff030b7221 */ /* 0x000fc80000010100 */
[----:B0-----:R-:W-:-:S04]  /*0dc0*/  FFMA R13, R10, R11, 1 ;  /* 0x3f8000000a0d7423 */ /* 0x001fc8000000000b */
[----:B------:R-:W-:-:S04]  /*0dd0*/  FFMA R15, R10, R13, R10 ;  /* 0x0000000d0a0f7223 */ /* 0x000fc8000000000a */
[----:B------:R-:W-:-:S04]  /*0de0*/  FFMA R8, R0, R15, RZ ;  /* 0x0000000f00087223 */ /* 0x000fc800000000ff */
[----:B------:R-:W-:-:S04]  /*0df0*/  FFMA R13, R11, R8, R0 ;  /* 0x000000080b0d7223 */ /* 0x000fc80000000000 */
[----:B------:R-:W-:Y:S01]  /*0e00*/  FFMA R10, R15, R13, R8 ;  /* 0x0000000d0f0a7223 */ /* 0x000fe20000000008 */
[----:B------:R-:W-:-:S03]  /*0e10*/  IADD3 R8, PT, PT, R7, 0x7f, -R12 ;  /* 0x0000007f07087810 */ /* 0x000fc60007ffe80c */
[----:B------:R-:W-:Y:S02]  /*0e20*/  FFMA R11, R11, R10, R0 ;  /* 0x0000000a0b0b7223 */ /* 0x000fe40000000000 */
[----:B------:R-:W-:Y:S02]  /*0e30*/  IMAD.IADD R8, R8, 0x1, R9 ;  /* 0x0000000108087824 */ /* 0x000fe400078e0209 */
[----:B------:R-:W-:-:S05]  /*0e40*/  FFMA R0, R15, R11, R10 ;  /* 0x0000000b0f007223 */ /* 0x000fca000000000a */
[----:B------:R-:W-:-:S04]  /*0e50*/  SHF.R.U32.HI R3, RZ, 0x17, R0 ;  /* 0x00000017ff037819 */ /* 0x000fc80000011600 */
[----:B------:R-:W-:-:S04]  /*0e60*/  LOP3.LUT R3, R3, 0xff, RZ, 0xc0, !PT ;  /* 0x000000ff03037812 */ /* 0x000fc800078ec0ff */
[----:B------:R-:W-:-:S05]  /*0e70*/  IADD3 R9, PT, PT, R3, R8, RZ ;  /* 0x0000000803097210 */ /* 0x000fca0007ffe0ff */
[----:B------:R-:W-:-:S05]  /*0e80*/  VIADD R3, R9, 0xffffffff ;  /* 0xffffffff09037836 */ /* 0x000fca0000000000 */
[----:B------:R-:W-:-:S13]  /*0e90*/  ISETP.GE.U32.AND P0, PT, R3, 0xfe, PT ;  /* 0x000000fe0300780c */ /* 0x000fda0003f06070 */
[----:B------:R-:W-:Y:S05]  /*0ea0*/  @!P0 BRA `(.L_x_13) ;  /* 0x0000000000808947 */ /* 0x000fea0003800000 */
[----:B------:R-:W-:-:S13]  /*0eb0*/  ISETP.GT.AND P0, PT, R9, 0xfe, PT ;  /* 0x000000fe0900780c */ /* 0x000fda0003f04270 */
[----:B------:R-:W-:Y:S05]  /*0ec0*/  @P0 BRA `(.L_x_14) ;  /* 0x00000000006c0947 */ /* 0x000fea0003800000 */
[----:B------:R-:W-:-:S13]  /*0ed0*/  ISETP.GE.AND P0, PT, R9, 0x1, PT ;  /* 0x000000010900780c */ /* 0x000fda0003f06270 */
[----:B------:R-:W-:Y:S05]  /*0ee0*/  @P0 BRA `(.L_x_15) ;  /* 0x0000000000740947 */ /* 0x000fea0003800000 */
[----:B------:R-:W-:Y:S02]  /*0ef0*/  ISETP.GE.AND P0, PT, R9, -0x18, PT ;  /* 0xffffffe80900780c */ /* 0x000fe40003f06270 */
[----:B------:R-:W-:-:S11]  /*0f00*/  LOP3.LUT R0, R0, 0x80000000, RZ, 0xc0, !PT ;  /* 0x8000000000007812 */ /* 0x000fd600078ec0ff */
[----:B------:R-:W-:Y:S05]  /*0f10*/  @!P0 BRA `(.L_x_15) ;  /* 0x0000000000688947 */ /* 0x000fea0003800000 */
[CCC-:B------:R-:W-:Y:S01]  /*0f20*/  FFMA.RZ R3, R15.reuse, R11.reuse, R10.reuse ;  /* 0x0000000b0f037223 */ /* 0x1c0fe2000000c00a */
[-CC-:B------:R-:W-:Y:S01]  /*0f30*/  FFMA.RM R8, R15, R11.reuse, R10.reuse ;  /* 0x0000000b0f087223 */ /* 0x180fe2000000400a */
[C---:B------:R-:W-:Y:S02]  /*0f40*/  ISETP.NE.AND P2, PT, R9.reuse, RZ, PT ;  /* 0x000000ff0900720c */ /* 0x040fe40003f45270 */
[----:B------:R-:W-:Y:S02]  /*0f50*/  ISETP.NE.AND P1, PT, R9, RZ, PT ;  /* 0x000000ff0900720c */ /* 0x000fe40003f25270 */
[----:B------:R-:W-:Y:S01]  /*0f60*/  LOP3.LUT R7, R3, 0x7fffff, RZ, 0xc0, !PT ;  /* 0x007fffff03077812 */ /* 0x000fe200078ec0ff */
[----:B------:R-:W-:Y:S01]  /*0f70*/  FFMA.RP R3, R15, R11, R10 ;  /* 0x0000000b0f037223 */ /* 0x000fe2000000800a */
[----:B------:R-:W-:Y:S01]  /*0f80*/  IADD3 R10, PT, PT, R9, 0x20, RZ ;  /* 0x00000020090a7810 */ /* 0x000fe20007ffe0ff */
[----:B------:R-:W-:Y:S01]  /*0f90*/  IMAD.MOV R9, RZ, RZ, -R9 ;  /* 0x000000ffff097224 */ /* 0x000fe200078e0a09 */
[----:B------:R-:W-:-:S02]  /*0fa0*/  LOP3.LUT R7, R7, 0x800000, RZ, 0xfc, !PT ;  /* 0x0080000007077812 */ /* 0x000fc400078efcff */
[----:B------:R-:W-:Y:S02]  /*0fb0*/  FSETP.NEU.FTZ.AND P0, PT, R3, R8, PT ;  /* 0x000000080300720b */ /* 0x000fe40003f1d000 */
[----:B------:R-:W-:Y:S02]  /*0fc0*/  SHF.L.U32 R10, R7, R10, RZ ;  /* 0x0000000a070a7219 */ /* 0x000fe400000006ff */
[----:B------:R-:W-:Y:S02]  /*0fd0*/  SEL R8, R9, RZ, P2 ;  /* 0x000000ff09087207 */ /* 0x000fe40001000000 */
[----:B------:R-:W-:Y:S02]  /*0fe0*/  ISETP.NE.AND P1, PT, R10, RZ, P1 ;  /* 0x000000ff0a00720c */ /* 0x000fe40000f25270 */
[----:B------:R-:W-:Y:S02]  /*0ff0*/  SHF.R.U32.HI R8, RZ, R8, R7 ;  /* 0x00000008ff087219 */ /* 0x000fe40000011607 */
[----:B------:R-:W-:-:S02]  /*1000*/  PLOP3.LUT P0, PT, P0, P1, PT, 0xf8, 0x8f ;  /* 0x00000000008f781c */ /* 0x000fc40000703f70 */
[----:B------:R-:W-:Y:S02]  /*1010*/  SHF.R.U32.HI R10, RZ, 0x1, R8 ;  /* 0x00000001ff0a7819 */ /* 0x000fe40000011608 */
[----:B------:R-:W-:-:S04]  /*1020*/  SEL R3, RZ, 0x1, !P0 ;  /* 0x00000001ff037807 */ /* 0x000fc80004000000 */
[----:B------:R-:W-:-:S04]  /*1030*/  LOP3.LUT R3, R3, 0x1, R10, 0xf8, !PT ;  /* 0x0000000103037812 */ /* 0x000fc800078ef80a */
[----:B------:R-:W-:-:S04]  /*1040*/  LOP3.LUT R3, R3, R8, RZ, 0xc0, !PT ;  /* 0x0000000803037212 */ /* 0x000fc800078ec0ff */
[----:B------:R-:W-:-:S04]  /*1050*/  IADD3 R3, PT, PT, R10, R3, RZ ;  /* 0x000000030a037210 */ /* 0x000fc80007ffe0ff */
[----:B------:R-:W-:Y:S01]  /*1060*/  LOP3.LUT R0, R3, R0, RZ, 0xfc, !PT ;  /* 0x0000000003007212 */ /* 0x000fe200078efcff */
[----:B------:R-:W-:Y:S06]  /*1070*/  BRA `(.L_x_15) ;  /* 0x0000000000107947 */ /* 0x000fec0003800000 */
.L_x_14:
[----:B------:R-:W-:-:S04]  /*1080*/  LOP3.LUT R0, R0, 0x80000000, RZ, 0xc0, !PT ;  /* 0x8000000000007812 */ /* 0x000fc800078ec0ff */
[----:B------:R-:W-:Y:S01]  /*1090*/  LOP3.LUT R0, R0, 0x7f800000, RZ, 0xfc, !PT ;  /* 0x7f80000000007812 */ /* 0x000fe200078efcff */
[----:B------:R-:W-:Y:S06]  /*10a0*/  BRA `(.L_x_15) ;  /* 0x0000000000047947 */ /* 0x000fec0003800000 */
.L_x_13:
[----:B------:R-:W-:-:S07]  /*10b0*/  IMAD R0, R8, 0x800000, R0 ;  /* 0x0080000008007824 */ /* 0x000fce00078e0200 */
.L_x_15:
[----:B------:R-:W-:Y:S05]  /*10c0*/  BSYNC.RECONVERGENT B2 ;  /* 0x0000000000027941 */ /* 0x000fea0003800200 */
.L_x_12:
[----:B------:R-:W-:Y:S05]  /*10d0*/  BRA `(.L_x_16) ;  /* 0x0000000000207947 */ /* 0x000fea0003800000 */
.L_x_11:
[----:B------:R-:W-:-:S04]  /*10e0*/  LOP3.LUT R0, R3, 0x80000000, R8, 0x48, !PT ;  /* 0x8000000003007812 */ /* 0x000fc800078e4808 */
[----:B------:R-:W-:Y:S01]  /*10f0*/  LOP3.LUT R0, R0, 0x7f800000, RZ, 0xfc, !PT ;  /* 0x7f80000000007812 */ /* 0x000fe200078efcff */
[----:B------:R-:W-:Y:S06]  /*1100*/  BRA `(.L_x_16) ;  /* 0x0000000000147947 */ /* 0x000fec0003800000 */
.L_x_10:
[----:B------:R-:W-:Y:S01]  /*1110*/  LOP3.LUT R0, R3, 0x80000000, R8, 0x48, !PT ;  /* 0x8000000003007812 */ /* 0x000fe200078e4808 */
[----:B------:R-:W-:Y:S06]  /*1120*/  BRA `(.L_x_16) ;  /* 0x00000000000c7947 */ /* 0x000fec0003800000 */
.L_x_9:
[----:B------:R-:W0:Y:S01]  /*1130*/  MUFU.RSQ R0, -QNAN ;  /* 0xffc0000000007908 */ /* 0x000e220000001400 */
[----:B------:R-:W-:Y:S05]  /*1140*/  BRA `(.L_x_16) ;  /* 0x0000000000047947 */ /* 0x000fea0003800000 */
.L_x_8:
[----:B------:R-:W-:-:S07]  /*1150*/  FADD.FTZ R0, R0, R3 ;  /* 0x0000000300007221 */ /* 0x000fce0000010000 */
.L_x_16:
[----:B------:R-:W-:Y:S05]  /*1160*/  BSYNC.RECONVERGENT B1 ;  /* 0x0000000000017941 */ /* 0x000fea0003800200 */
.L_x_6:
[----:B------:R-:W-:-:S04]  /*1170*/  HFMA2 R3, -RZ, RZ, 0, 0 ;  /* 0x00000000ff037431 */ /* 0x000fc800000001ff */
[----:B0-----:R-:W-:Y:S05]  /*1180*/  RET.REL.NODEC R2 `(_Z7conv3x3PfS_S_S_S_S_f) ;  /* 0xffffffec029c7950 */ /* 0x001fea0003c3ffff */
.L_x_17:
[----:B------:R-:W-:-:S00]  /*1190*/  BRA `(.L_x_17) ;  /* 0xfffffffc00fc7947 */ /* 0x000fc0000383ffff */
[----:B------:R-:W-:-:S00]  /*11a0*/  NOP ;  /* 0x0000000000007918 */ /* 0x000fc00000000000 */
        /* <DEDUP_REMOVED lines=13> */
.L_x_19:


//--------------------- .nv.shared.reserved.0     --------------------------
	.section	.nv.shared.reserved.0,"aw",@nobits
	.weak		__nv_reservedSMEM_offset_0_alias
	.size		__nv_reservedSMEM_offset_0_alias, 0, 64
	.other		__nv_reservedSMEM_offset_0_alias,@"STO_CUDA_RESERVED_SHARED STV_DEFAULT"
__nv_reservedSMEM_offset_0_alias:
	.zero		0
	.zero		64


//--------------------- .nv.constant0._Z7conv3x3PfS_S_S_S_S_f --------------------------
	.section	.nv.constant0._Z7conv3x3PfS_S_S_S_S_f,"a",@progbits
	.sectionflags	@""
	.align	4
.nv.constant0._Z7conv3x3PfS_S_S_S_S_f:
	.zero		948


//--------------------- SYMBOLS --------------------------

	.type		.nv.reservedSmem.offset0,@object
	.size		.nv.reservedSmem.offset0,0x4
